//
// Generated by NVIDIA NVVM Compiler
//
// Compiler Build ID: CL-36424714
// Cuda compilation tools, release 13.0, V13.0.88
// Based on NVVM 20.0.0
//

.version 9.0
.target sm_100
.address_size 64

	// .globl	_Z5setupPiS_S_i
.extern .func  (.param .b32 func_retval0) vprintf
(
	.param .b64 vprintf_param_0,
	.param .b64 vprintf_param_1
)
;
.global .align 1 .b8 $str[4] = {37, 100, 32};

.visible .entry _Z5setupPiS_S_i(
	.param .u64 .ptr .align 1 _Z5setupPiS_S_i_param_0,
	.param .u64 .ptr .align 1 _Z5setupPiS_S_i_param_1,
	.param .u64 .ptr .align 1 _Z5setupPiS_S_i_param_2,
	.param .u32 _Z5setupPiS_S_i_param_3
)
{
	.reg .pred 	%p<3>;
	.reg .b32 	%r<10>;
	.reg .b64 	%rd<13>;

	ld.param.u64 	%rd2, [_Z5setupPiS_S_i_param_0];
	ld.param.u64 	%rd4, [_Z5setupPiS_S_i_param_1];
	ld.param.u64 	%rd3, [_Z5setupPiS_S_i_param_2];
	ld.param.u32 	%r2, [_Z5setupPiS_S_i_param_3];
	cvta.to.global.u64 	%rd1, %rd4;
	mov.u32 	%r3, %ctaid.x;
	mov.u32 	%r4, %tid.x;
	mad.lo.s32 	%r1, %r3, 20, %r4;
	setp.ge.s32 	%p1, %r1, %r2;
	@%p1 bra 	$L__BB0_4;
	cvta.to.global.u64 	%rd5, %rd2;
	mul.wide.s32 	%rd6, %r1, 4;
	add.s64 	%rd7, %rd5, %rd6;
	ld.global.u32 	%r5, [%rd7];
	and.b32  	%r6, %r5, -2147483647;
	setp.ne.s32 	%p2, %r6, 1;
	@%p2 bra 	$L__BB0_3;
	add.s64 	%rd11, %rd1, %rd6;
	mov.b32 	%r8, 1;
	st.global.u32 	[%rd11], %r8;
	cvta.to.global.u64 	%rd12, %rd3;
	atom.global.add.u32 	%r9, [%rd12], 1;
	bra.uni 	$L__BB0_4;
$L__BB0_3:
	add.s64 	%rd9, %rd1, %rd6;
	mov.b32 	%r7, 0;
	st.global.u32 	[%rd9], %r7;
$L__BB0_4:
	ret;

}
	// .globl	_Z14parallelPrefixPiS_i
.visible .entry _Z14parallelPrefixPiS_i(
	.param .u64 .ptr .align 1 _Z14parallelPrefixPiS_i_param_0,
	.param .u64 .ptr .align 1 _Z14parallelPrefixPiS_i_param_1,
	.param .u32 _Z14parallelPrefixPiS_i_param_2
)
{
	.local .align 8 .b8 	__local_depot1[8];
	.reg .b64 	%SP;
	.reg .b64 	%SPL;
	.reg .pred 	%p<6>;
	.reg .b32 	%r<21>;
	.reg .b64 	%rd<14>;

	mov.u64 	%SPL, __local_depot1;
	cvta.local.u64 	%SP, %SPL;
	ld.param.u64 	%rd3, [_Z14parallelPrefixPiS_i_param_0];
	ld.param.u64 	%rd4, [_Z14parallelPrefixPiS_i_param_1];
	ld.param.u32 	%r7, [_Z14parallelPrefixPiS_i_param_2];
	cvta.to.global.u64 	%rd1, %rd4;
	mov.u32 	%r8, %ctaid.x;
	mov.u32 	%r9, %tid.x;
	mad.lo.s32 	%r1, %r8, 20, %r9;
	setp.ge.s32 	%p1, %r1, %r7;
	@%p1 bra 	$L__BB1_8;
	add.u64 	%rd5, %SP, 0;
	add.u64 	%rd6, %SPL, 0;
	cvta.to.global.u64 	%rd7, %rd3;
	mul.wide.s32 	%rd8, %r1, 4;
	add.s64 	%rd9, %rd7, %rd8;
	ld.global.u32 	%r10, [%rd9];
	add.s64 	%rd2, %rd1, %rd8;
	st.global.u32 	[%rd2], %r10;
	st.local.u32 	[%rd6], %r10;
	mov.u64 	%rd10, $str;
	cvta.global.u64 	%rd11, %rd10;
	{ // callseq 0, 0
	.param .b64 param0;
	st.param.b64 	[param0], %rd11;
	.param .b64 param1;
	st.param.b64 	[param1], %rd5;
	.param .b32 retval0;
	call.uni (retval0), 
	vprintf, 
	(
	param0, 
	param1
	);
	ld.param.b32 	%r11, [retval0];
	} // callseq 0
	bar.sync 	0;
	setp.lt.s32 	%p2, %r7, 2;
	@%p2 bra 	$L__BB1_8;
	mov.b32 	%r20, 0;
	mov.b32 	%r18, 1;
$L__BB1_3:
	setp.lt.s32 	%p3, %r1, %r18;
	@%p3 bra 	$L__BB1_5;
	sub.s32 	%r15, %r1, %r18;
	mul.wide.s32 	%rd12, %r15, 4;
	add.s64 	%rd13, %rd1, %rd12;
	ld.global.u32 	%r20, [%rd13];
$L__BB1_5:
	setp.lt.s32 	%p4, %r1, %r18;
	bar.sync 	0;
	@%p4 bra 	$L__BB1_7;
	ld.global.u32 	%r16, [%rd2];
	add.s32 	%r17, %r16, %r20;
	st.global.u32 	[%rd2], %r17;
$L__BB1_7:
	bar.sync 	0;
	shl.b32 	%r18, %r18, 1;
	setp.lt.s32 	%p5, %r18, %r7;
	@%p5 bra 	$L__BB1_3;
$L__BB1_8:
	ret;

}
	// .globl	_Z6finishPiS_S_S_i
.visible .entry _Z6finishPiS_S_S_i(
	.param .u64 .ptr .align 1 _Z6finishPiS_S_S_i_param_0,
	.param .u64 .ptr .align 1 _Z6finishPiS_S_S_i_param_1,
	.param .u64 .ptr .align 1 _Z6finishPiS_S_S_i_param_2,
	.param .u64 .ptr .align 1 _Z6finishPiS_S_S_i_param_3,
	.param .u32 _Z6finishPiS_S_S_i_param_4
)
{
	.reg .pred 	%p<3>;
	.reg .b32 	%r<8>;
	.reg .b64 	%rd<16>;

	ld.param.u64 	%rd1, [_Z6finishPiS_S_S_i_param_0];
	ld.param.u64 	%rd2, [_Z6finishPiS_S_S_i_param_1];
	ld.param.u64 	%rd3, [_Z6finishPiS_S_S_i_param_2];
	ld.param.u64 	%rd4, [_Z6finishPiS_S_S_i_param_3];
	ld.param.u32 	%r2, [_Z6finishPiS_S_S_i_param_4];
	mov.u32 	%r3, %ctaid.x;
	mov.u32 	%r4, %tid.x;
	mad.lo.s32 	%r1, %r3, 20, %r4;
	setp.ge.s32 	%p1, %r1, %r2;
	@%p1 bra 	$L__BB2_3;
	cvta.to.global.u64 	%rd5, %rd1;
	mul.wide.s32 	%rd6, %r1, 4;
	add.s64 	%rd7, %rd5, %rd6;
	ld.global.u32 	%r5, [%rd7];
	setp.ne.s32 	%p2, %r5, 1;
	@%p2 bra 	$L__BB2_3;
	cvta.to.global.u64 	%rd8, %rd4;
	add.s64 	%rd10, %rd8, %rd6;
	ld.global.u32 	%r6, [%rd10];
	cvta.to.global.u64 	%rd11, %rd2;
	add.s64 	%rd12, %rd11, %rd6;
	ld.global.u32 	%r7, [%rd12];
	cvta.to.global.u64 	%rd13, %rd3;
	mul.wide.s32 	%rd14, %r7, 4;
	add.s64 	%rd15, %rd13, %rd14;
	st.global.u32 	[%rd15+-4], %r6;
$L__BB2_3:
	ret;

}


// ===== COMPILED SASS (sm_100) =====

	.target	sm_100

	.elftype	@"ET_EXEC"


//--------------------- .note.nv.tkinfo           --------------------------
	.section	.note.nv.tkinfo,"",@"SHT_NOTE"
	.sectionflags	@"SHF_NOTE_NV_TKINFO"
	.tkinfo
        /*0018*/ 	.word	0x00000002
        /*0030*/ 	.string	""
        /*0030*/ 	.string	"ptxas"
        /*0030*/ 	.string	"Cuda compilation tools, release 13.0, V13.0.88"
        /*0030*/ 	.string	"Build cuda_13.0.r13.0/compiler.36424714_0"
        /*0030*/ 	.string	"-arch sm_100 -m 64 "



//--------------------- .note.nv.cuinfo           --------------------------
	.section	.note.nv.cuinfo,"",@"SHT_NOTE"
	.sectionflags	@"SHF_NOTE_NV_CUINFO"
        /*0018*/ 	.short	0x0002
        /*001a*/ 	.short	0x0064
        /*001c*/ 	.short	0x0082
	.zero		2


//--------------------- .nv.info                  --------------------------
	.section	.nv.info,"",@"SHT_CUDA_INFO"
	.align	4


	//----- nvinfo : EIATTR_REGCOUNT
	.align		4
        /*0000*/ 	.byte	0x04, 0x2f
        /*0002*/ 	.short	(.L_2 - .L_1)
	.align		4
.L_1:
        /*0004*/ 	.word	index@(_Z5setupPiS_S_i)
        /*0008*/ 	.word	0x0000000c


	//----- nvinfo : EIATTR_FRAME_SIZE
	.align		4
.L_2:
        /*000c*/ 	.byte	0x04, 0x11
        /*000e*/ 	.short	(.L_4 - .L_3)
	.align		4
.L_3:
        /*0010*/ 	.word	index@(_Z5setupPiS_S_i)
        /*0014*/ 	.word	0x00000000


	//----- nvinfo : EIATTR_REGCOUNT
	.align		4
.L_4:
        /*0018*/ 	.byte	0x04, 0x2f
        /*001a*/ 	.short	(.L_6 - .L_5)
	.align		4
.L_5:
        /*001c*/ 	.word	index@(_Z14parallelPrefixPiS_i)
        /*0020*/ 	.word	0x00000018


	//----- nvinfo : EIATTR_FRAME_SIZE
	.align		4
.L_6:
        /*0024*/ 	.byte	0x04, 0x11
        /*0026*/ 	.short	(.L_8 - .L_7)
	.align		4
.L_7:
        /*0028*/ 	.word	index@(_Z14parallelPrefixPiS_i)
        /*002c*/ 	.word	0x00000008


	//----- nvinfo : EIATTR_REGCOUNT
	.align		4
.L_8:
        /*0030*/ 	.byte	0x04, 0x2f
        /*0032*/ 	.short	(.L_10 - .L_9)
	.align		4
.L_9:
        /*0034*/ 	.word	index@(_Z6finishPiS_S_S_i)
        /*0038*/ 	.word	0x0000000a


	//----- nvinfo : EIATTR_FRAME_SIZE
	.align		4
.L_10:
        /*003c*/ 	.byte	0x04, 0x11
        /*003e*/ 	.short	(.L_12 - .L_11)
	.align		4
.L_11:
        /*0040*/ 	.word	index@(_Z6finishPiS_S_S_i)
        /*0044*/ 	.word	0x00000000


	//----- nvinfo : EIATTR_MIN_STACK_SIZE
	.align		4
.L_12:
        /*0048*/ 	.byte	0x04, 0x12
        /*004a*/ 	.short	(.L_14 - .L_13)
	.align		4
.L_13:
        /*004c*/ 	.word	index@(_Z6finishPiS_S_S_i)
        /*0050*/ 	.word	0x00000000


	//----- nvinfo : EIATTR_MIN_STACK_SIZE
	.align		4
.L_14:
        /*0054*/ 	.byte	0x04, 0x12
        /*0056*/ 	.short	(.L_16 - .L_15)
	.align		4
.L_15:
        /*0058*/ 	.word	index@(_Z14parallelPrefixPiS_i)
        /*005c*/ 	.word	0x00000008


	//----- nvinfo : EIATTR_MIN_STACK_SIZE
	.align		4
.L_16:
        /*0060*/ 	.byte	0x04, 0x12
        /*0062*/ 	.short	(.L_18 - .L_17)
	.align		4
.L_17:
        /*0064*/ 	.word	index@(_Z5setupPiS_S_i)
        /*0068*/ 	.word	0x00000000
.L_18:


//--------------------- .nv.compat                --------------------------
	.section	.nv.compat,"",@"SHT_CUDA_COMPAT_INFO"
	.align	4
        /*0000*/ 	.byte	0x02, 0x09, 0x00, 0x00, 0x02, 0x02, 0x01, 0x00, 0x02, 0x05, 0x05, 0x00, 0x03, 0x07, 0x01, 0x01
        /*0010*/ 	.byte	0x02, 0x03, 0x00, 0x00, 0x02, 0x06, 0x01, 0x00, 0x04, 0x0b, 0x08, 0x00, 0x09, 0x00, 0x00, 0x00
        /*0020*/ 	.byte	0x00, 0x00, 0x00, 0x00


//--------------------- .nv.info._Z6finishPiS_S_S_i --------------------------
	.section	.nv.info._Z6finishPiS_S_S_i,"",@"SHT_CUDA_INFO"
	.sectionflags	@""
	.align	4


	//----- nvinfo : EIATTR_CUDA_API_VERSION
	.align		4
        /*0000*/ 	.byte	0x04, 0x37
        /*0002*/ 	.short	(.L_20 - .L_19)
.L_19:
        /*0004*/ 	.word	0x00000082


	//----- nvinfo : EIATTR_KPARAM_INFO
	.align		4
.L_20:
        /*0008*/ 	.byte	0x04, 0x17
        /*000a*/ 	.short	(.L_22 - .L_21)
.L_21:
        /*000c*/ 	.word	0x00000000
        /*0010*/ 	.short	0x0004
        /*0012*/ 	.short	0x0020
        /*0014*/ 	.byte	0x00, 0xf0, 0x11, 0x00


	//----- nvinfo : EIATTR_KPARAM_INFO
	.align		4
.L_22:
        /*0018*/ 	.byte	0x04, 0x17
        /*001a*/ 	.short	(.L_24 - .L_23)
.L_23:
        /*001c*/ 	.word	0x00000000
        /*0020*/ 	.short	0x0003
        /*0022*/ 	.short	0x0018
        /*0024*/ 	.byte	0x00, 0xf5, 0x21, 0x00


	//----- nvinfo : EIATTR_KPARAM_INFO
	.align		4
.L_24:
        /*0028*/ 	.byte	0x04, 0x17
        /*002a*/ 	.short	(.L_26 - .L_25)
.L_25:
        /*002c*/ 	.word	0x00000000
        /*0030*/ 	.short	0x0002
        /*0032*/ 	.short	0x0010
        /*0034*/ 	.byte	0x00, 0xf5, 0x21, 0x00


	//----- nvinfo : EIATTR_KPARAM_INFO
	.align		4
.L_26:
        /*0038*/ 	.byte	0x04, 0x17
        /*003a*/ 	.short	(.L_28 - .L_27)
.L_27:
        /*003c*/ 	.word	0x00000000
        /*0040*/ 	.short	0x0001
        /*0042*/ 	.short	0x0008
        /*0044*/ 	.byte	0x00, 0xf5, 0x21, 0x00


	//----- nvinfo : EIATTR_KPARAM_INFO
	.align		4
.L_28:
        /*0048*/ 	.byte	0x04, 0x17
        /*004a*/ 	.short	(.L_30 - .L_29)
.L_29:
        /*004c*/ 	.word	0x00000000
        /*0050*/ 	.short	0x0000
        /*0052*/ 	.short	0x0000
        /*0054*/ 	.byte	0x00, 0xf5, 0x21, 0x00


	//----- nvinfo : EIATTR_SPARSE_MMA_MASK
	.align		4
.L_30:
        /*0058*/ 	.byte	0x03, 0x50
        /*005a*/ 	.short	0x0000


	//----- nvinfo : EIATTR_MAXREG_COUNT
	.align		4
        /*005c*/ 	.byte	0x03, 0x1b
        /*005e*/ 	.short	0x00ff


	//----- nvinfo : EIATTR_MERCURY_ISA_VERSION
	.align		4
        /*0060*/ 	.byte	0x03, 0x5f
        /*0062*/ 	.short	0x0101


	//----- nvinfo : EIATTR_VRC_CTA_INIT_COUNT
	.align		4
        /*0064*/ 	.byte	0x02, 0x4a
	.zero		1
	.zero		1


	//----- nvinfo : EIATTR_EXIT_INSTR_OFFSETS
	.align		4
        /*0068*/ 	.byte	0x04, 0x1c
        /*006a*/ 	.short	(.L_32 - .L_31)


	//   ....[0]....
.L_31:
        /*006c*/ 	.word	0x00000060


	//   ....[1]....
        /*0070*/ 	.word	0x000000c0


	//   ....[2]....
        /*0074*/ 	.word	0x00000160


	//----- nvinfo : EIATTR_CBANK_PARAM_SIZE
	.align		4
.L_32:
        /*0078*/ 	.byte	0x03, 0x19
        /*007a*/ 	.short	0x0024


	//----- nvinfo : EIATTR_PARAM_CBANK
	.align		4
        /*007c*/ 	.byte	0x04, 0x0a
        /*007e*/ 	.short	(.L_34 - .L_33)
	.align		4
.L_33:
        /*0080*/ 	.word	index@(.nv.constant0._Z6finishPiS_S_S_i)
        /*0084*/ 	.short	0x0380
        /*0086*/ 	.short	0x0024


	//----- nvinfo : EIATTR_SW_WAR
	.align		4
.L_34:
        /*0088*/ 	.byte	0x04, 0x36
        /*008a*/ 	.short	(.L_36 - .L_35)
.L_35:
        /*008c*/ 	.word	0x00000008
.L_36:


//--------------------- .nv.info._Z14parallelPrefixPiS_i --------------------------
	.section	.nv.info._Z14parallelPrefixPiS_i,"",@"SHT_CUDA_INFO"
	.sectionflags	@""
	.align	4


	//----- nvinfo : EIATTR_CUDA_API_VERSION
	.align		4
        /*0000*/ 	.byte	0x04, 0x37
        /*0002*/ 	.short	(.L_38 - .L_37)
.L_37:
        /*0004*/ 	.word	0x00000082


	//----- nvinfo : EIATTR_KPARAM_INFO
	.align		4
.L_38:
        /*0008*/ 	.byte	0x04, 0x17
        /*000a*/ 	.short	(.L_40 - .L_39)
.L_39:
        /*000c*/ 	.word	0x00000000
        /*0010*/ 	.short	0x0002
        /*0012*/ 	.short	0x0010
        /*0014*/ 	.byte	0x00, 0xf0, 0x11, 0x00


	//----- nvinfo : EIATTR_KPARAM_INFO
	.align		4
.L_40:
        /*0018*/ 	.byte	0x04, 0x17
        /*001a*/ 	.short	(.L_42 - .L_41)
.L_41:
        /*001c*/ 	.word	0x00000000
        /*0020*/ 	.short	0x0001
        /*0022*/ 	.short	0x0008
        /*0024*/ 	.byte	0x00, 0xf5, 0x21, 0x00


	//----- nvinfo : EIATTR_KPARAM_INFO
	.align		4
.L_42:
        /*0028*/ 	.byte	0x04, 0x17
        /*002a*/ 	.short	(.L_44 - .L_43)
.L_43:
        /*002c*/ 	.word	0x00000000
        /*0030*/ 	.short	0x0000
        /*0032*/ 	.short	0x0000
        /*0034*/ 	.byte	0x00, 0xf5, 0x21, 0x00


	//----- nvinfo : EIATTR_SPARSE_MMA_MASK
	.align		4
.L_44:
        /*0038*/ 	.byte	0x03, 0x50
        /*003a*/ 	.short	0x0000


	//----- nvinfo : EIATTR_MAXREG_COUNT
	.align		4
        /*003c*/ 	.byte	0x03, 0x1b
        /*003e*/ 	.short	0x00ff


	//----- nvinfo : EIATTR_NUM_BARRIERS
	.align		4
        /*0040*/ 	.byte	0x02, 0x4c
        /*0042*/ 	.byte	0x01
	.zero		1


	//----- nvinfo : EIATTR_EXTERNS
	.align		4
        /*0044*/ 	.byte	0x04, 0x0f
        /*0046*/ 	.short	(.L_46 - .L_45)


	//   ....[0]....
	.align		4
.L_45:
        /*0048*/ 	.word	index@(vprintf)


	//----- nvinfo : EIATTR_MERCURY_ISA_VERSION
	.align		4
.L_46:
        /*004c*/ 	.byte	0x03, 0x5f
        /*004e*/ 	.short	0x0101


	//----- nvinfo : EIATTR_VRC_CTA_INIT_COUNT
	.align		4
        /*0050*/ 	.byte	0x02, 0x4a
	.zero		1
	.zero		1


	//----- nvinfo : EIATTR_SYSCALL_OFFSETS
	.align		4
        /*0054*/ 	.byte	0x04, 0x46
        /*0056*/ 	.short	(.L_48 - .L_47)


	//   ....[0]....
.L_47:
        /*0058*/ 	.word	0x000001a0


	//----- nvinfo : EIATTR_EXIT_INSTR_OFFSETS
	.align		4
.L_48:
        /*005c*/ 	.byte	0x04, 0x1c
        /*005e*/ 	.short	(.L_50 - .L_49)


	//   ....[0]....
.L_49:
        /*0060*/ 	.word	0x000000b0


	//   ....[1]....
        /*0064*/ 	.word	0x000001f0


	//   ....[2]....
        /*0068*/ 	.word	0x00000300


	//----- nvinfo : EIATTR_CRS_STACK_SIZE
	.align		4
.L_50:
        /*006c*/ 	.byte	0x04, 0x1e
        /*006e*/ 	.short	(.L_52 - .L_51)
.L_51:
        /*0070*/ 	.word	0x00000000


	//----- nvinfo : EIATTR_CBANK_PARAM_SIZE
	.align		4
.L_52:
        /*0074*/ 	.byte	0x03, 0x19
        /*0076*/ 	.short	0x0014


	//----- nvinfo : EIATTR_PARAM_CBANK
	.align		4
        /*0078*/ 	.byte	0x04, 0x0a
        /*007a*/ 	.short	(.L_54 - .L_53)
	.align		4
.L_53:
        /*007c*/ 	.word	index@(.nv.constant0._Z14parallelPrefixPiS_i)
        /*0080*/ 	.short	0x0380
        /*0082*/ 	.short	0x0014


	//----- nvinfo : EIATTR_SW_WAR
	.align		4
.L_54:
        /*0084*/ 	.byte	0x04, 0x36
        /*0086*/ 	.short	(.L_56 - .L_55)
.L_55:
        /*0088*/ 	.word	0x00000008
.L_56:


//--------------------- .nv.info._Z5setupPiS_S_i  --------------------------
	.section	.nv.info._Z5setupPiS_S_i,"",@"SHT_CUDA_INFO"
	.sectionflags	@""
	.align	4


	//----- nvinfo : EIATTR_CUDA_API_VERSION
	.align		4
        /*0000*/ 	.byte	0x04, 0x37
        /*0002*/ 	.short	(.L_58 - .L_57)
.L_57:
        /*0004*/ 	.word	0x00000082


	//----- nvinfo : EIATTR_KPARAM_INFO
	.align		4
.L_58:
        /*0008*/ 	.byte	0x04, 0x17
        /*000a*/ 	.short	(.L_60 - .L_59)
.L_59:
        /*000c*/ 	.word	0x00000000
        /*0010*/ 	.short	0x0003
        /*0012*/ 	.short	0x0018
        /*0014*/ 	.byte	0x00, 0xf0, 0x11, 0x00


	//----- nvinfo : EIATTR_KPARAM_INFO
	.align		4
.L_60:
        /*0018*/ 	.byte	0x04, 0x17
        /*001a*/ 	.short	(.L_62 - .L_61)
.L_61:
        /*001c*/ 	.word	0x00000000
        /*0020*/ 	.short	0x0002
        /*0022*/ 	.short	0x0010
        /*0024*/ 	.byte	0x00, 0xf5, 0x21, 0x00


	//----- nvinfo : EIATTR_KPARAM_INFO
	.align		4
.L_62:
        /*0028*/ 	.byte	0x04, 0x17
        /*002a*/ 	.short	(.L_64 - .L_63)
.L_63:
        /*002c*/ 	.word	0x00000000
        /*0030*/ 	.short	0x0001
        /*0032*/ 	.short	0x0008
        /*0034*/ 	.byte	0x00, 0xf5, 0x21, 0x00


	//----- nvinfo : EIATTR_KPARAM_INFO
	.align		4
.L_64:
        /*0038*/ 	.byte	0x04, 0x17
        /*003a*/ 	.short	(.L_66 - .L_65)
.L_65:
        /*003c*/ 	.word	0x00000000
        /*0040*/ 	.short	0x0000
        /*0042*/ 	.short	0x0000
        /*0044*/ 	.byte	0x00, 0xf5, 0x21, 0x00


	//----- nvinfo : EIATTR_SPARSE_MMA_MASK
	.align		4
.L_66:
        /*0048*/ 	.byte	0x03, 0x50
        /*004a*/ 	.short	0x0000


	//----- nvinfo : EIATTR_MAXREG_COUNT
	.align		4
        /*004c*/ 	.byte	0x03, 0x1b
        /*004e*/ 	.short	0x00ff


	//----- nvinfo : EIATTR_MERCURY_ISA_VERSION
	.align		4
        /*0050*/ 	.byte	0x03, 0x5f
        /*0052*/ 	.short	0x0101


	//----- nvinfo : EIATTR_INT_WARP_WIDE_INSTR_OFFSETS
	.align		4
        /*0054*/ 	.byte	0x04, 0x31
        /*0056*/ 	.short	(.L_68 - .L_67)


	//   ....[0]....
.L_67:
        /*0058*/ 	.word	0x00000100


	//----- nvinfo : EIATTR_VRC_CTA_INIT_COUNT
	.align		4
.L_68:
        /*005c*/ 	.byte	0x02, 0x4a
	.zero		1
	.zero		1


	//----- nvinfo : EIATTR_EXIT_INSTR_OFFSETS
	.align		4
        /*0060*/ 	.byte	0x04, 0x1c
        /*0062*/ 	.short	(.L_70 - .L_69)


	//   ....[0]....
.L_69:
        /*0064*/ 	.word	0x00000060


	//   ....[1]....
        /*0068*/ 	.word	0x00000190


	//   ....[2]....
        /*006c*/ 	.word	0x000001d0


	//----- nvinfo : EIATTR_CRS_STACK_SIZE
	.align		4
.L_70:
        /*0070*/ 	.byte	0x04, 0x1e
        /*0072*/ 	.short	(.L_72 - .L_71)
.L_71:
        /*0074*/ 	.word	0x00000000


	//----- nvinfo : EIATTR_CBANK_PARAM_SIZE
	.align		4
.L_72:
        /*0078*/ 	.byte	0x03, 0x19
        /*007a*/ 	.short	0x001c


	//----- nvinfo : EIATTR_PARAM_CBANK
	.align		4
        /*007c*/ 	.byte	0x04, 0x0a
        /*007e*/ 	.short	(.L_74 - .L_73)
	.align		4
.L_73:
        /*0080*/ 	.word	index@(.nv.constant0._Z5setupPiS_S_i)
        /*0084*/ 	.short	0x0380
        /*0086*/ 	.short	0x001c


	//----- nvinfo : EIATTR_SW_WAR
	.align		4
.L_74:
        /*0088*/ 	.byte	0x04, 0x36
        /*008a*/ 	.short	(.L_76 - .L_75)
.L_75:
        /*008c*/ 	.word	0x00000008
.L_76:


//--------------------- .nv.callgraph             --------------------------
	.section	.nv.callgraph,"",@"SHT_CUDA_CALLGRAPH"
	.align	4
	.sectionentsize	8
	.align		4
        /*0000*/ 	.word	0x00000000
	.align		4
        /*0004*/ 	.word	0xffffffff
	.align		4
        /*0008*/ 	.word	index@(_Z14parallelPrefixPiS_i)
	.align		4
        /*000c*/ 	.word	index@(vprintf)
	.align		4
        /*0010*/ 	.word	0x00000000
	.align		4
        /*0014*/ 	.word	0xfffffffe
	.align		4
        /*0018*/ 	.word	0x00000000
	.align		4
        /*001c*/ 	.word	0xfffffffd
	.align		4
        /*0020*/ 	.word	0x00000000
	.align		4
        /*0024*/ 	.word	0xfffffffc


//--------------------- .nv.constant4             --------------------------
	.section	.nv.constant4,"a",@progbits
	.align	8
	.align		8
.nv.constant4:
        /*0000*/ 	.dword	$str
	.align		8
        /*0008*/ 	.dword	vprintf


//--------------------- .text._Z6finishPiS_S_S_i  --------------------------
	.section	.text._Z6finishPiS_S_S_i,"ax",@progbits
	.align	128
        .global         _Z6finishPiS_S_S_i
        .type           _Z6finishPiS_S_S_i,@function
        .size           _Z6finishPiS_S_S_i,(.L_x_6 - _Z6finishPiS_S_S_i)
        .other          _Z6finishPiS_S_S_i,@"STO_CUDA_ENTRY STV_DEFAULT"
_Z6finishPiS_S_S_i:
.text._Z6finishPiS_S_S_i:
[----:B------:R-:W-:Y:S01]  /*0000*/  LDC R1, c[0x0][0x37c] ;  /* 0x0000df00ff017b82 */ /* 0x000fe20000000800 */
[----:B------:R-:W0:Y:S01]  /*0010*/  S2R R7, SR_CTAID.X ;  /* 0x0000000000077919 */ /* 0x000e220000002500 */
[----:B------:R-:W1:Y:S01]  /*0020*/  LDCU UR4, c[0x0][0x3a0] ;  /* 0x00007400ff0477ac */ /* 0x000e620008000800 */
[----:B------:R-:W0:Y:S02]  /*0030*/  S2R R0, SR_TID.X ;  /* 0x0000000000007919 */ /* 0x000e240000002100 */
[----:B0-----:R-:W-:-:S05]  /*0040*/  IMAD R7, R7, 0x14, R0 ;  /* 0x0000001407077824 */ /* 0x001fca00078e0200 */
[----:B-1----:R-:W-:-:S13]  /*0050*/  ISETP.GE.AND P0, PT, R7, UR4, PT ;  /* 0x0000000407007c0c */ /* 0x002fda000bf06270 */
[----:B------:R-:W-:Y:S05]  /*0060*/  @P0 EXIT ;  /* 0x000000000000094d */ /* 0x000fea0003800000 */
[----:B------:R-:W0:Y:S01]  /*0070*/  LDC.64 R2, c[0x0][0x380] ;  /* 0x0000e000ff027b82 */ /* 0x000e220000000a00 */
[----:B------:R-:W1:Y:S01]  /*0080*/  LDCU.64 UR4, c[0x0][0x358] ;  /* 0x00006b00ff0477ac */ /* 0x000e620008000a00 */
[----:B0-----:R-:W-:-:S06]  /*0090*/  IMAD.WIDE R2, R7, 0x4, R2 ;  /* 0x0000000407027825 */ /* 0x001fcc00078e0202 */
[----:B-1----:R-:W2:Y:S02]  /*00a0*/  LDG.E R2, desc[UR4][R2.64] ;  /* 0x0000000402027981 */ /* 0x002ea4000c1e1900 */
[----:B--2---:R-:W-:-:S13]  /*00b0*/  ISETP.NE.AND P0, PT, R2, 0x1, PT ;  /* 0x000000010200780c */ /* 0x004fda0003f05270 */
[----:B------:R-:W-:Y:S05]  /*00c0*/  @P0 EXIT ;  /* 0x000000000000094d */ /* 0x000fea0003800000 */
[----:B------:R-:W0:Y:S08]  /*00d0*/  LDC.64 R4, c[0x0][0x388] ;  /* 0x0000e200ff047b82 */ /* 0x000e300000000a00 */
[----:B------:R-:W1:Y:S01]  /*00e0*/  LDC.64 R2, c[0x0][0x398] ;  /* 0x0000e600ff027b82 */ /* 0x000e620000000a00 */
[----:B0-----:R-:W-:-:S06]  /*00f0*/  IMAD.WIDE R4, R7, 0x4, R4 ;  /* 0x0000000407047825 */ /* 0x001fcc00078e0204 */
[----:B------:R-:W2:Y:S01]  /*0100*/  LDG.E R5, desc[UR4][R4.64] ;  /* 0x0000000404057981 */ /* 0x000ea2000c1e1900 */
[----:B-1----:R-:W-:Y:S02]  /*0110*/  IMAD.WIDE R2, R7, 0x4, R2 ;  /* 0x0000000407027825 */ /* 0x002fe400078e0202 */
[----:B------:R-:W2:Y:S04]  /*0120*/  LDC.64 R6, c[0x0][0x390] ;  /* 0x0000e400ff067b82 */ /* 0x000ea80000000a00 */
[----:B------:R-:W3:Y:S01]  /*0130*/  LDG.E R3, desc[UR4][R2.64] ;  /* 0x0000000402037981 */ /* 0x000ee2000c1e1900 */
[----:B--2---:R-:W-:-:S05]  /*0140*/  IMAD.WIDE R6, R5, 0x4, R6 ;  /* 0x0000000405067825 */ /* 0x004fca00078e0206 */
[----:B---3--:R-:W-:Y:S01]  /*0150*/  STG.E desc[UR4][R6.64+-0x4], R3 ;  /* 0xfffffc0306007986 */ /* 0x008fe2000c101904 */
[----:B------:R-:W-:Y:S05]  /*0160*/  EXIT ;  /* 0x000000000000794d */ /* 0x000fea0003800000 */
.L_x_0:
[----:B------:R-:W-:-:S00]  /*0170*/  BRA `(.L_x_0) ;  /* 0xfffffffc00fc7947 */ /* 0x000fc0000383ffff */
[----:B------:R-:W-:-:S00]  /*0180*/  NOP ;  /* 0x0000000000007918 */ /* 0x000fc00000000000 */
[----:B------:R-:W-:-:S00]  /*0190*/  NOP ;  /* 0x0000000000007918 */ /* 0x000fc00000000000 */
[----:B------:R-:W-:-:S00]  /*01a0*/  NOP ;  /* 0x0000000000007918 */ /* 0x000fc00000000000 */
[----:B------:R-:W-:-:S00]  /*01b0*/  NOP ;  /* 0x0000000000007918 */ /* 0x000fc00000000000 */
[----:B------:R-:W-:-:S00]  /*01c0*/  NOP ;  /* 0x0000000000007918 */ /* 0x000fc00000000000 */
[----:B------:R-:W-:-:S00]  /*01d0*/  NOP ;  /* 0x0000000000007918 */ /* 0x000fc00000000000 */
[----:B------:R-:W-:-:S00]  /*01e0*/  NOP ;  /* 0x0000000000007918 */ /* 0x000fc00000000000 */
[----:B------:R-:W-:-:S00]  /*01f0*/  NOP ;  /* 0x0000000000007918 */ /* 0x000fc00000000000 */
.L_x_6:


//--------------------- .text._Z14parallelPrefixPiS_i --------------------------
	.section	.text._Z14parallelPrefixPiS_i,"ax",@progbits
	.align	128
        .global         _Z14parallelPrefixPiS_i
        .type           _Z14parallelPrefixPiS_i,@function
        .size           _Z14parallelPrefixPiS_i,(.L_x_7 - _Z14parallelPrefixPiS_i)
        .other          _Z14parallelPrefixPiS_i,@"STO_CUDA_ENTRY STV_DEFAULT"
_Z14parallelPrefixPiS_i:
.text._Z14parallelPrefixPiS_i:
[----:B------:R-:W0:Y:S01]  /*0000*/  LDC R1, c[0x0][0x37c] ;  /* 0x0000df00ff017b82 */ /* 0x000e220000000800 */
[----:B------:R-:W1:Y:S01]  /*0010*/  S2R R18, SR_CTAID.X ;  /* 0x0000000000127919 */ /* 0x000e620000002500 */
[----:B------:R-:W2:Y:S01]  /*0020*/  LDCU UR6, c[0x0][0x390] ;  /* 0x00007200ff0677ac */ /* 0x000ea20008000800 */
[----:B0-----:R-:W-:Y:S01]  /*0030*/  VIADD R1, R1, 0xfffffff8 ;  /* 0xfffffff801017836 */ /* 0x001fe20000000000 */
[----:B------:R-:W1:Y:S01]  /*0040*/  S2R R3, SR_TID.X ;  /* 0x0000000000037919 */ /* 0x000e620000002100 */
[----:B------:R-:W0:Y:S01]  /*0050*/  LDCU UR4, c[0x0][0x2f8] ;  /* 0x00005f00ff0477ac */ /* 0x000e220008000800 */
[----:B------:R-:W3:Y:S02]  /*0060*/  LDCU UR5, c[0x0][0x2fc] ;  /* 0x00005f80ff0577ac */ /* 0x000ee40008000800 */
[----:B0-----:R-:W-:-:S04]  /*0070*/  IADD3 R6, P1, PT, R1, UR4, RZ ;  /* 0x0000000401067c10 */ /* 0x001fc8000ff3e0ff */
[----:B---3--:R-:W-:Y:S01]  /*0080*/  IADD3.X R7, PT, PT, RZ, UR5, RZ, P1, !PT ;  /* 0x00000005ff077c10 */ /* 0x008fe20008ffe4ff */
[----:B-1----:R-:W-:-:S05]  /*0090*/  IMAD R18, R18, 0x14, R3 ;  /* 0x0000001412127824 */ /* 0x002fca00078e0203 */
[----:B--2---:R-:W-:-:S13]  /*00a0*/  ISETP.GE.AND P0, PT, R18, UR6, PT ;  /* 0x0000000612007c0c */ /* 0x004fda000bf06270 */
[----:B------:R-:W-:Y:S05]  /*00b0*/  @P0 EXIT ;  /* 0x000000000000094d */ /* 0x000fea0003800000 */
[----:B------:R-:W0:Y:S01]  /*00c0*/  LDC.64 R2, c[0x0][0x380] ;  /* 0x0000e000ff027b82 */ /* 0x000e220000000a00 */
[----:B------:R-:W1:Y:S07]  /*00d0*/  LDCU.64 UR36, c[0x0][0x358] ;  /* 0x00006b00ff2477ac */ /* 0x000e6e0008000a00 */
[----:B------:R-:W2:Y:S01]  /*00e0*/  LDC.64 R16, c[0x0][0x388] ;  /* 0x0000e200ff107b82 */ /* 0x000ea20000000a00 */
[----:B------:R-:W-:Y:S01]  /*00f0*/  MOV R0, 0x8 ;  /* 0x0000000800007802 */ /* 0x000fe20000000f00 */
[----:B------:R-:W3:Y:S01]  /*0100*/  LDCU.64 UR4, c[0x4][URZ] ;  /* 0x01000000ff0477ac */ /* 0x000ee20008000a00 */
[----:B0-----:R-:W-:-:S06]  /*0110*/  IMAD.WIDE R2, R18, 0x4, R2 ;  /* 0x0000000412027825 */ /* 0x001fcc00078e0202 */
[----:B-1----:R-:W4:Y:S01]  /*0120*/  LDG.E R2, desc[UR36][R2.64] ;  /* 0x0000002402027981 */ /* 0x002f22000c1e1900 */
[----:B------:R0:W1:Y:S01]  /*0130*/  LDC.64 R8, c[0x4][R0] ;  /* 0x0100000000087b82 */ /* 0x0000620000000a00 */
[----:B--2---:R-:W-:Y:S01]  /*0140*/  IMAD.WIDE R16, R18, 0x4, R16 ;  /* 0x0000000412107825 */ /* 0x004fe200078e0210 */
[----:B---3--:R-:W-:-:S03]  /*0150*/  MOV R5, UR5 ;  /* 0x0000000500057c02 */ /* 0x008fc60008000f00 */
[----:B------:R-:W-:Y:S01]  /*0160*/  IMAD.U32 R4, RZ, RZ, UR4 ;  /* 0x00000004ff047e24 */ /* 0x000fe2000f8e00ff */
[----:B----4-:R0:W-:Y:S04]  /*0170*/  STL [R1], R2 ;  /* 0x0000000201007387 */ /* 0x0101e80000100800 */
[----:B-1----:R0:W-:Y:S02]  /*0180*/  STG.E desc[UR36][R16.64], R2 ;  /* 0x0000000210007986 */ /* 0x0021e4000c101924 */
[----:B------:R-:W-:-:S07]  /*0190*/  LEPC R20, `(.L_x_1) ;  /* 0x000000001014794e */ /* 0x000fce0000000000 */
[----:B0-----:R-:W-:Y:S05]  /*01a0*/  CALL.ABS.NOINC R8 ;  /* 0x0000000008007343 */ /* 0x001fea0003c00000 */
.L_x_1:
[----:B------:R-:W0:Y:S01]  /*01b0*/  LDC R0, c[0x0][0x390] ;  /* 0x0000e400ff007b82 */ /* 0x000e220000000800 */
[----:B------:R-:W-:Y:S07]  /*01c0*/  WARPSYNC.ALL ;  /* 0x0000000000007948 */ /* 0x000fee0003800000 */
[----:B------:R-:W-:Y:S01]  /*01d0*/  BAR.SYNC.DEFER_BLOCKING 0x0 ;  /* 0x0000000000007b1d */ /* 0x000fe20000010000 */
[----:B0-----:R-:W-:-:S13]  /*01e0*/  ISETP.GE.AND P0, PT, R0, 0x2, PT ;  /* 0x000000020000780c */ /* 0x001fda0003f06270 */
[----:B------:R-:W-:Y:S05]  /*01f0*/  @!P0 EXIT ;  /* 0x000000000000894d */ /* 0x000fea0003800000 */
[----:B------:R-:W-:Y:S01]  /*0200*/  IMAD.MOV.U32 R0, RZ, RZ, RZ ;  /* 0x000000ffff007224 */ /* 0x000fe200078e00ff */
[----:B------:R-:W0:Y:S01]  /*0210*/  LDCU UR5, c[0x0][0x390] ;  /* 0x00007200ff0577ac */ /* 0x000e220008000800 */
[----:B------:R-:W-:-:S05]  /*0220*/  UMOV UR4, 0x1 ;  /* 0x0000000100047882 */ /* 0x000fca0000000000 */
.L_x_2:
[----:B------:R-:W-:-:S13]  /*0230*/  ISETP.GE.AND P0, PT, R18, UR4, PT ;  /* 0x0000000412007c0c */ /* 0x000fda000bf06270 */
[----:B-1----:R-:W1:Y:S01]  /*0240*/  @P0 LDC.64 R2, c[0x0][0x388] ;  /* 0x0000e200ff020b82 */ /* 0x002e620000000a00 */
[----:B------:R-:W-:-:S05]  /*0250*/  @P0 IADD3 R5, PT, PT, R18, -UR4, RZ ;  /* 0x8000000412050c10 */ /* 0x000fca000fffe0ff */
[----:B-1----:R-:W-:-:S05]  /*0260*/  @P0 IMAD.WIDE R2, R5, 0x4, R2 ;  /* 0x0000000405020825 */ /* 0x002fca00078e0202 */
[----:B------:R-:W2:Y:S01]  /*0270*/  @P0 LDG.E R0, desc[UR36][R2.64] ;  /* 0x0000002402000981 */ /* 0x000ea2000c1e1900 */
[----:B------:R-:W-:Y:S06]  /*0280*/  BAR.SYNC.DEFER_BLOCKING 0x0 ;  /* 0x0000000000007b1d */ /* 0x000fec0000010000 */
[----:B------:R-:W2:Y:S01]  /*0290*/  @P0 LDG.E R5, desc[UR36][R16.64] ;  /* 0x0000002410050981 */ /* 0x000ea2000c1e1900 */
[----:B------:R-:W-:-:S04]  /*02a0*/  USHF.L.U32 UR4, UR4, 0x1, URZ ;  /* 0x0000000104047899 */ /* 0x000fc800080006ff */
[----:B0-----:R-:W-:Y:S01]  /*02b0*/  UISETP.GE.AND UP0, UPT, UR4, UR5, UPT ;  /* 0x000000050400728c */ /* 0x001fe2000bf06270 */
[----:B--2---:R-:W-:-:S05]  /*02c0*/  @P0 IMAD.IADD R5, R0, 0x1, R5 ;  /* 0x0000000100050824 */ /* 0x004fca00078e0205 */
[----:B------:R1:W-:Y:S01]  /*02d0*/  @P0 STG.E desc[UR36][R16.64], R5 ;  /* 0x0000000510000986 */ /* 0x0003e2000c101924 */
[----:B------:R-:W-:Y:S06]  /*02e0*/  BAR.SYNC.DEFER_BLOCKING 0x0 ;  /* 0x0000000000007b1d */ /* 0x000fec0000010000 */
[----:B------:R-:W-:Y:S05]  /*02f0*/  BRA.U !UP0, `(.L_x_2) ;  /* 0xfffffffd08cc7547 */ /* 0x000fea000b83ffff */
[----:B------:R-:W-:Y:S05]  /*0300*/  EXIT ;  /* 0x000000000000794d */ /* 0x000fea0003800000 */
.L_x_3:
        /* <DEDUP_REMOVED lines=15> */
.L_x_7:


//--------------------- .text._Z5setupPiS_S_i     --------------------------
	.section	.text._Z5setupPiS_S_i,"ax",@progbits
	.align	128
        .global         _Z5setupPiS_S_i
        .type           _Z5setupPiS_S_i,@function
        .size           _Z5setupPiS_S_i,(.L_x_8 - _Z5setupPiS_S_i)
        .other          _Z5setupPiS_S_i,@"STO_CUDA_ENTRY STV_DEFAULT"
_Z5setupPiS_S_i:
.text._Z5setupPiS_S_i:
        /* <DEDUP_REMOVED lines=11> */
[----:B--2---:R-:W-:-:S04]  /*00b0*/  LOP3.LUT R0, R2, 0x80000001, RZ, 0xc0, !PT ;  /* 0x8000000102007812 */ /* 0x004fc800078ec0ff */
[----:B------:R-:W-:-:S13]  /*00c0*/  ISETP.NE.AND P0, PT, R0, 0x1, PT ;  /* 0x000000010000780c */ /* 0x000fda0003f05270 */
[----:B------:R-:W-:Y:S05]  /*00d0*/  @P0 BRA `(.L_x_4) ;  /* 0x0000000000300947 */ /* 0x000fea0003800000 */
[----:B------:R-:W0:Y:S01]  /*00e0*/  S2R R0, SR_LANEID ;  /* 0x0000000000007919 */ /* 0x000e220000000000 */
[----:B------:R-:W1:Y:S01]  /*00f0*/  LDC.64 R2, c[0x0][0x388] ;  /* 0x0000e200ff027b82 */ /* 0x000e620000000a00 */
[----:B------:R-:W-:Y:S02]  /*0100*/  VOTEU.ANY UR6, UPT, PT ;  /* 0x0000000000067886 */ /* 0x000fe400038e0100 */
[----:B------:R-:W-:Y:S02]  /*0110*/  UFLO.U32 UR7, UR6 ;  /* 0x00000006000772bd */ /* 0x000fe400080e0000 */
[----:B------:R-:W2:Y:S03]  /*0120*/  POPC R9, UR6 ;  /* 0x0000000600097d09 */ /* 0x000ea60008000000 */
[----:B------:R-:W2:Y:S01]  /*0130*/  LDC.64 R4, c[0x0][0x390] ;  /* 0x0000e400ff047b82 */ /* 0x000ea20000000a00 */
[----:B-1----:R-:W-:-:S04]  /*0140*/  IMAD.WIDE R2, R7, 0x4, R2 ;  /* 0x0000000407027825 */ /* 0x002fc800078e0202 */
[----:B------:R-:W-:Y:S01]  /*0150*/  HFMA2 R7, -RZ, RZ, 0, 5.9604644775390625e-08 ;  /* 0x00000001ff077431 */ /* 0x000fe200000001ff */
[----:B0-----:R-:W-:-:S04]  /*0160*/  ISETP.EQ.U32.AND P0, PT, R0, UR7, PT ;  /* 0x0000000700007c0c */ /* 0x001fc8000bf02070 */
[----:B------:R-:W-:Y:S09]  /*0170*/  STG.E desc[UR4][R2.64], R7 ;  /* 0x0000000702007986 */ /* 0x000ff2000c101904 */
[----:B--2---:R-:W-:Y:S01]  /*0180*/  @P0 REDG.E.ADD.STRONG.GPU desc[UR4][R4.64], R9 ;  /* 0x000000090400098e */ /* 0x004fe2000c12e104 */
[----:B------:R-:W-:Y:S05]  /*0190*/  EXIT ;  /* 0x000000000000794d */ /* 0x000fea0003800000 */
.L_x_4:
[----:B------:R-:W0:Y:S02]  /*01a0*/  LDC.64 R2, c[0x0][0x388] ;  /* 0x0000e200ff027b82 */ /* 0x000e240000000a00 */
[----:B0-----:R-:W-:-:S05]  /*01b0*/  IMAD.WIDE R2, R7, 0x4, R2 ;  /* 0x0000000407027825 */ /* 0x001fca00078e0202 */
[----:B------:R-:W-:Y:S01]  /*01c0*/  STG.E desc[UR4][R2.64], RZ ;  /* 0x000000ff02007986 */ /* 0x000fe2000c101904 */
[----:B------:R-:W-:Y:S05]  /*01d0*/  EXIT ;  /* 0x000000000000794d */ /* 0x000fea0003800000 */
.L_x_5:
        /* <DEDUP_REMOVED lines=10> */
.L_x_8:


//--------------------- .nv.global.init           --------------------------
	.section	.nv.global.init,"aw",@progbits
.nv.global.init:
	.type		$str,@object
	.size		$str,(.L_0 - $str)
$str:
        /*0000*/ 	.byte	0x25, 0x64, 0x20, 0x00
.L_0:


//--------------------- .nv.shared.reserved.0     --------------------------
	.section	.nv.shared.reserved.0,"aw",@nobits
	.weak		__nv_reservedSMEM_offset_0_alias
	.size		__nv_reservedSMEM_offset_0_alias, 0, 64
	.other		__nv_reservedSMEM_offset_0_alias,@"STO_CUDA_RESERVED_SHARED STV_DEFAULT"
__nv_reservedSMEM_offset_0_alias:
	.zero		0
	.zero		64


//--------------------- .nv.constant0._Z6finishPiS_S_S_i --------------------------
	.section	.nv.constant0._Z6finishPiS_S_S_i,"a",@progbits
	.sectionflags	@""
	.align	4
.nv.constant0._Z6finishPiS_S_S_i:
	.zero		932


//--------------------- .nv.constant0._Z14parallelPrefixPiS_i --------------------------
	.section	.nv.constant0._Z14parallelPrefixPiS_i,"a",@progbits
	.sectionflags	@""
	.align	4
.nv.constant0._Z14parallelPrefixPiS_i:
	.zero		916


//--------------------- .nv.constant0._Z5setupPiS_S_i --------------------------
	.section	.nv.constant0._Z5setupPiS_S_i,"a",@progbits
	.sectionflags	@""
	.align	4
.nv.constant0._Z5setupPiS_S_i:
	.zero		924


//--------------------- SYMBOLS --------------------------

	.type		.nv.reservedSmem.offset0,@object
	.size		.nv.reservedSmem.offset0,0x4
	.type		vprintf,@function
